//
// Generated by NVIDIA NVVM Compiler
//
// Compiler Build ID: CL-36424714
// Cuda compilation tools, release 13.0, V13.0.88
// Based on NVVM 20.0.0
//

.version 9.0
.target sm_100
.address_size 64

	// .globl	_Z7cu_cbrtPd

.visible .entry _Z7cu_cbrtPd(
	.param .u64 .ptr .align 1 _Z7cu_cbrtPd_param_0
)
{
	.reg .b32 	%r<2>;
	.reg .b64 	%rd<5>;
	.reg .b64 	%fd<4>;

	ld.param.u64 	%rd1, [_Z7cu_cbrtPd_param_0];
	cvta.to.global.u64 	%rd2, %rd1;
	mov.u32 	%r1, %tid.x;
	mul.wide.u32 	%rd3, %r1, 8;
	add.s64 	%rd4, %rd2, %rd3;
	ld.global.f64 	%fd1, [%rd4];
	mul.f64 	%fd2, %fd1, %fd1;
	mul.f64 	%fd3, %fd1, %fd2;
	st.global.f64 	[%rd4], %fd3;
	ret;

}


// ===== COMPILED SASS (sm_100) =====

	.target	sm_100

	.elftype	@"ET_EXEC"


//--------------------- .note.nv.tkinfo           --------------------------
	.section	.note.nv.tkinfo,"",@"SHT_NOTE"
	.sectionflags	@"SHF_NOTE_NV_TKINFO"
	.tkinfo
        /*0018*/ 	.word	0x00000002
        /*0030*/ 	.string	""
        /*0030*/ 	.string	"ptxas"
        /*0030*/ 	.string	"Cuda compilation tools, release 13.0, V13.0.88"
        /*0030*/ 	.string	"Build cuda_13.0.r13.0/compiler.36424714_0"
        /*0030*/ 	.string	"-arch sm_100 -m 64 "



//--------------------- .note.nv.cuinfo           --------------------------
	.section	.note.nv.cuinfo,"",@"SHT_NOTE"
	.sectionflags	@"SHF_NOTE_NV_CUINFO"
        /*0018*/ 	.short	0x0002
        /*001a*/ 	.short	0x0064
        /*001c*/ 	.short	0x0082
	.zero		2


//--------------------- .nv.info                  --------------------------
	.section	.nv.info,"",@"SHT_CUDA_INFO"
	.align	4


	//----- nvinfo : EIATTR_REGCOUNT
	.align		4
        /*0000*/ 	.byte	0x04, 0x2f
        /*0002*/ 	.short	(.L_1 - .L_0)
	.align		4
.L_0:
        /*0004*/ 	.word	index@(_Z7cu_cbrtPd)
        /*0008*/ 	.word	0x0000000a


	//----- nvinfo : EIATTR_FRAME_SIZE
	.align		4
.L_1:
        /*000c*/ 	.byte	0x04, 0x11
        /*000e*/ 	.short	(.L_3 - .L_2)
	.align		4
.L_2:
        /*0010*/ 	.word	index@(_Z7cu_cbrtPd)
        /*0014*/ 	.word	0x00000000


	//----- nvinfo : EIATTR_MIN_STACK_SIZE
	.align		4
.L_3:
        /*0018*/ 	.byte	0x04, 0x12
        /*001a*/ 	.short	(.L_5 - .L_4)
	.align		4
.L_4:
        /*001c*/ 	.word	index@(_Z7cu_cbrtPd)
        /*0020*/ 	.word	0x00000000
.L_5:


//--------------------- .nv.compat                --------------------------
	.section	.nv.compat,"",@"SHT_CUDA_COMPAT_INFO"
	.align	4
        /*0000*/ 	.byte	0x02, 0x09, 0x00, 0x00, 0x02, 0x02, 0x01, 0x00, 0x02, 0x05, 0x05, 0x00, 0x03, 0x07, 0x01, 0x01
        /*0010*/ 	.byte	0x02, 0x03, 0x00, 0x00, 0x02, 0x06, 0x01, 0x00, 0x04, 0x0b, 0x08, 0x00, 0x01, 0x00, 0x00, 0x00
        /*0020*/ 	.byte	0x00, 0x00, 0x00, 0x00


//--------------------- .nv.info._Z7cu_cbrtPd     --------------------------
	.section	.nv.info._Z7cu_cbrtPd,"",@"SHT_CUDA_INFO"
	.sectionflags	@""
	.align	4


	//----- nvinfo : EIATTR_CUDA_API_VERSION
	.align		4
        /*0000*/ 	.byte	0x04, 0x37
        /*0002*/ 	.short	(.L_7 - .L_6)
.L_6:
        /*0004*/ 	.word	0x00000082


	//----- nvinfo : EIATTR_KPARAM_INFO
	.align		4
.L_7:
        /*0008*/ 	.byte	0x04, 0x17
        /*000a*/ 	.short	(.L_9 - .L_8)
.L_8:
        /*000c*/ 	.word	0x00000000
        /*0010*/ 	.short	0x0000
        /*0012*/ 	.short	0x0000
        /*0014*/ 	.byte	0x00, 0xf5, 0x21, 0x00


	//----- nvinfo : EIATTR_SPARSE_MMA_MASK
	.align		4
.L_9:
        /*0018*/ 	.byte	0x03, 0x50
        /*001a*/ 	.short	0x0000


	//----- nvinfo : EIATTR_MAXREG_COUNT
	.align		4
        /*001c*/ 	.byte	0x03, 0x1b
        /*001e*/ 	.short	0x00ff


	//----- nvinfo : EIATTR_MERCURY_ISA_VERSION
	.align		4
        /*0020*/ 	.byte	0x03, 0x5f
        /*0022*/ 	.short	0x0101


	//----- nvinfo : EIATTR_VRC_CTA_INIT_COUNT
	.align		4
        /*0024*/ 	.byte	0x02, 0x4a
	.zero		1
	.zero		1


	//----- nvinfo : EIATTR_EXIT_INSTR_OFFSETS
	.align		4
        /*0028*/ 	.byte	0x04, 0x1c
        /*002a*/ 	.short	(.L_11 - .L_10)


	//   ....[0]....
.L_10:
        /*002c*/ 	.word	0x00000090


	//----- nvinfo : EIATTR_CBANK_PARAM_SIZE
	.align		4
.L_11:
        /*0030*/ 	.byte	0x03, 0x19
        /*0032*/ 	.short	0x0008


	//----- nvinfo : EIATTR_PARAM_CBANK
	.align		4
        /*0034*/ 	.byte	0x04, 0x0a
        /*0036*/ 	.short	(.L_13 - .L_12)
	.align		4
.L_12:
        /*0038*/ 	.word	index@(.nv.constant0._Z7cu_cbrtPd)
        /*003c*/ 	.short	0x0380
        /*003e*/ 	.short	0x0008


	//----- nvinfo : EIATTR_SW_WAR
	.align		4
.L_13:
        /*0040*/ 	.byte	0x04, 0x36
        /*0042*/ 	.short	(.L_15 - .L_14)
.L_14:
        /*0044*/ 	.word	0x00000008
.L_15:


//--------------------- .nv.callgraph             --------------------------
	.section	.nv.callgraph,"",@"SHT_CUDA_CALLGRAPH"
	.align	4
	.sectionentsize	8
	.align		4
        /*0000*/ 	.word	0x00000000
	.align		4
        /*0004*/ 	.word	0xffffffff
	.align		4
        /*0008*/ 	.word	0x00000000
	.align		4
        /*000c*/ 	.word	0xfffffffe
	.align		4
        /*0010*/ 	.word	0x00000000
	.align		4
        /*0014*/ 	.word	0xfffffffd
	.align		4
        /*0018*/ 	.word	0x00000000
	.align		4
        /*001c*/ 	.word	0xfffffffc


//--------------------- .text._Z7cu_cbrtPd        --------------------------
	.section	.text._Z7cu_cbrtPd,"ax",@progbits
	.align	128
        .global         _Z7cu_cbrtPd
        .type           _Z7cu_cbrtPd,@function
        .size           _Z7cu_cbrtPd,(.L_x_1 - _Z7cu_cbrtPd)
        .other          _Z7cu_cbrtPd,@"STO_CUDA_ENTRY STV_DEFAULT"
_Z7cu_cbrtPd:
.text._Z7cu_cbrtPd:
[----:B------:R-:W-:Y:S01]  /*0000*/  LDC R1, c[0x0][0x37c] ;  /* 0x0000df00ff017b82 */ /* 0x000fe20000000800 */
[----:B------:R-:W0:Y:S07]  /*0010*/  S2R R5, SR_TID.X ;  /* 0x0000000000057919 */ /* 0x000e2e0000002100 */
[----:B------:R-:W0:Y:S01]  /*0020*/  LDC.64 R2, c[0x0][0x380] ;  /* 0x0000e000ff027b82 */ /* 0x000e220000000a00 */
[----:B------:R-:W1:Y:S01]  /*0030*/  LDCU.64 UR4, c[0x0][0x358] ;  /* 0x00006b00ff0477ac */ /* 0x000e620008000a00 */
[----:B0-----:R-:W-:-:S05]  /*0040*/  IMAD.WIDE.U32 R2, R5, 0x8, R2 ;  /* 0x0000000805027825 */ /* 0x001fca00078e0002 */
[----:B-1----:R-:W2:Y:S02]  /*0050*/  LDG.E.64 R4, desc[UR4][R2.64] ;  /* 0x0000000402047981 */ /* 0x002ea4000c1e1b00 */
[----:B--2---:R-:W-:-:S08]  /*0060*/  DMUL R6, R4, R4 ;  /* 0x0000000404067228 */ /* 0x004fd00000000000 */
[----:B------:R-:W-:-:S07]  /*0070*/  DMUL R6, R4, R6 ;  /* 0x0000000604067228 */ /* 0x000fce0000000000 */
[----:B------:R-:W-:Y:S01]  /*0080*/  STG.E.64 desc[UR4][R2.64], R6 ;  /* 0x0000000602007986 */ /* 0x000fe2000c101b04 */
[----:B------:R-:W-:Y:S05]  /*0090*/  EXIT ;  /* 0x000000000000794d */ /* 0x000fea0003800000 */
.L_x_0:
[----:B------:R-:W-:-:S00]  /*00a0*/  BRA `(.L_x_0) ;  /* 0xfffffffc00fc7947 */ /* 0x000fc0000383ffff */
[----:B------:R-:W-:-:S00]  /*00b0*/  NOP ;  /* 0x0000000000007918 */ /* 0x000fc00000000000 */
        /* <DEDUP_REMOVED lines=12> */
.L_x_1:


//--------------------- .nv.shared.reserved.0     --------------------------
	.section	.nv.shared.reserved.0,"aw",@nobits
	.weak		__nv_reservedSMEM_offset_0_alias
	.size		__nv_reservedSMEM_offset_0_alias, 0, 64
	.other		__nv_reservedSMEM_offset_0_alias,@"STO_CUDA_RESERVED_SHARED STV_DEFAULT"
__nv_reservedSMEM_offset_0_alias:
	.zero		0
	.zero		64


//--------------------- .nv.constant0._Z7cu_cbrtPd --------------------------
	.section	.nv.constant0._Z7cu_cbrtPd,"a",@progbits
	.sectionflags	@""
	.align	4
.nv.constant0._Z7cu_cbrtPd:
	.zero		904


//--------------------- SYMBOLS --------------------------

	.type		.nv.reservedSmem.offset0,@object
	.size		.nv.reservedSmem.offset0,0x4
